//
// Generated by NVIDIA NVVM Compiler
//
// Compiler Build ID: CL-36424714
// Cuda compilation tools, release 13.0, V13.0.88
// Based on NVVM 20.0.0
//

.version 9.0
.target sm_100
.address_size 64

	// .globl	_Z6print1v
.extern .func  (.param .b32 func_retval0) vprintf
(
	.param .b64 vprintf_param_0,
	.param .b64 vprintf_param_1
)
;
.global .align 1 .b8 $str[26] = {72, 101, 108, 108, 111, 33, 32, 116, 105, 100, 32, 61, 32, 37, 100, 32, 98, 105, 100, 32, 61, 32, 37, 100, 10};

.visible .entry _Z6print1v()
{
	.local .align 8 .b8 	__local_depot0[8];
	.reg .b64 	%SP;
	.reg .b64 	%SPL;
	.reg .b32 	%r<5>;
	.reg .b64 	%rd<5>;

	mov.u64 	%SPL, __local_depot0;
	cvta.local.u64 	%SP, %SPL;
	add.u64 	%rd1, %SP, 0;
	add.u64 	%rd2, %SPL, 0;
	mov.u32 	%r1, %tid.x;
	mov.u32 	%r2, %ctaid.x;
	st.local.v2.u32 	[%rd2], {%r1, %r2};
	mov.u64 	%rd3, $str;
	cvta.global.u64 	%rd4, %rd3;
	{ // callseq 0, 0
	.param .b64 param0;
	st.param.b64 	[param0], %rd4;
	.param .b64 param1;
	st.param.b64 	[param1], %rd1;
	.param .b32 retval0;
	call.uni (retval0), 
	vprintf, 
	(
	param0, 
	param1
	);
	ld.param.b32 	%r3, [retval0];
	} // callseq 0
	ret;

}


// ===== COMPILED SASS (sm_100) =====

	.target	sm_100

	.elftype	@"ET_EXEC"


//--------------------- .note.nv.tkinfo           --------------------------
	.section	.note.nv.tkinfo,"",@"SHT_NOTE"
	.sectionflags	@"SHF_NOTE_NV_TKINFO"
	.tkinfo
        /*0018*/ 	.word	0x00000002
        /*0030*/ 	.string	""
        /*0030*/ 	.string	"ptxas"
        /*0030*/ 	.string	"Cuda compilation tools, release 13.0, V13.0.88"
        /*0030*/ 	.string	"Build cuda_13.0.r13.0/compiler.36424714_0"
        /*0030*/ 	.string	"-arch sm_100 -m 64 "



//--------------------- .note.nv.cuinfo           --------------------------
	.section	.note.nv.cuinfo,"",@"SHT_NOTE"
	.sectionflags	@"SHF_NOTE_NV_CUINFO"
        /*0018*/ 	.short	0x0002
        /*001a*/ 	.short	0x0064
        /*001c*/ 	.short	0x0082
	.zero		2


//--------------------- .nv.info                  --------------------------
	.section	.nv.info,"",@"SHT_CUDA_INFO"
	.align	4


	//----- nvinfo : EIATTR_REGCOUNT
	.align		4
        /*0000*/ 	.byte	0x04, 0x2f
        /*0002*/ 	.short	(.L_2 - .L_1)
	.align		4
.L_1:
        /*0004*/ 	.word	index@(_Z6print1v)
        /*0008*/ 	.word	0x00000018


	//----- nvinfo : EIATTR_FRAME_SIZE
	.align		4
.L_2:
        /*000c*/ 	.byte	0x04, 0x11
        /*000e*/ 	.short	(.L_4 - .L_3)
	.align		4
.L_3:
        /*0010*/ 	.word	index@(_Z6print1v)
        /*0014*/ 	.word	0x00000008


	//----- nvinfo : EIATTR_MIN_STACK_SIZE
	.align		4
.L_4:
        /*0018*/ 	.byte	0x04, 0x12
        /*001a*/ 	.short	(.L_6 - .L_5)
	.align		4
.L_5:
        /*001c*/ 	.word	index@(_Z6print1v)
        /*0020*/ 	.word	0x00000008
.L_6:


//--------------------- .nv.compat                --------------------------
	.section	.nv.compat,"",@"SHT_CUDA_COMPAT_INFO"
	.align	4
        /*0000*/ 	.byte	0x02, 0x09, 0x00, 0x00, 0x02, 0x02, 0x01, 0x00, 0x02, 0x05, 0x05, 0x00, 0x03, 0x07, 0x01, 0x01
        /*0010*/ 	.byte	0x02, 0x03, 0x00, 0x00, 0x02, 0x06, 0x01, 0x00, 0x04, 0x0b, 0x08, 0x00, 0x09, 0x00, 0x00, 0x00
        /*0020*/ 	.byte	0x00, 0x00, 0x00, 0x00


//--------------------- .nv.info._Z6print1v       --------------------------
	.section	.nv.info._Z6print1v,"",@"SHT_CUDA_INFO"
	.sectionflags	@""
	.align	4


	//----- nvinfo : EIATTR_CUDA_API_VERSION
	.align		4
        /*0000*/ 	.byte	0x04, 0x37
        /*0002*/ 	.short	(.L_8 - .L_7)
.L_7:
        /*0004*/ 	.word	0x00000082


	//----- nvinfo : EIATTR_SPARSE_MMA_MASK
	.align		4
.L_8:
        /*0008*/ 	.byte	0x03, 0x50
        /*000a*/ 	.short	0x0000


	//----- nvinfo : EIATTR_MAXREG_COUNT
	.align		4
        /*000c*/ 	.byte	0x03, 0x1b
        /*000e*/ 	.short	0x00ff


	//----- nvinfo : EIATTR_EXTERNS
	.align		4
        /*0010*/ 	.byte	0x04, 0x0f
        /*0012*/ 	.short	(.L_10 - .L_9)


	//   ....[0]....
	.align		4
.L_9:
        /*0014*/ 	.word	index@(vprintf)


	//----- nvinfo : EIATTR_MERCURY_ISA_VERSION
	.align		4
.L_10:
        /*0018*/ 	.byte	0x03, 0x5f
        /*001a*/ 	.short	0x0101


	//----- nvinfo : EIATTR_VRC_CTA_INIT_COUNT
	.align		4
        /*001c*/ 	.byte	0x02, 0x4a
	.zero		1
	.zero		1


	//----- nvinfo : EIATTR_SYSCALL_OFFSETS
	.align		4
        /*0020*/ 	.byte	0x04, 0x46
        /*0022*/ 	.short	(.L_12 - .L_11)


	//   ....[0]....
.L_11:
        /*0024*/ 	.word	0x000000f0


	//----- nvinfo : EIATTR_EXIT_INSTR_OFFSETS
	.align		4
.L_12:
        /*0028*/ 	.byte	0x04, 0x1c
        /*002a*/ 	.short	(.L_14 - .L_13)


	//   ....[0]....
.L_13:
        /*002c*/ 	.word	0x00000100


	//----- nvinfo : EIATTR_SW_WAR
	.align		4
.L_14:
        /*0030*/ 	.byte	0x04, 0x36
        /*0032*/ 	.short	(.L_16 - .L_15)
.L_15:
        /*0034*/ 	.word	0x00000008
.L_16:


//--------------------- .nv.callgraph             --------------------------
	.section	.nv.callgraph,"",@"SHT_CUDA_CALLGRAPH"
	.align	4
	.sectionentsize	8
	.align		4
        /*0000*/ 	.word	0x00000000
	.align		4
        /*0004*/ 	.word	0xffffffff
	.align		4
        /*0008*/ 	.word	index@(_Z6print1v)
	.align		4
        /*000c*/ 	.word	index@(vprintf)
	.align		4
        /*0010*/ 	.word	0x00000000
	.align		4
        /*0014*/ 	.word	0xfffffffe
	.align		4
        /*0018*/ 	.word	0x00000000
	.align		4
        /*001c*/ 	.word	0xfffffffd
	.align		4
        /*0020*/ 	.word	0x00000000
	.align		4
        /*0024*/ 	.word	0xfffffffc


//--------------------- .nv.constant4             --------------------------
	.section	.nv.constant4,"a",@progbits
	.align	8
	.align		8
.nv.constant4:
        /*0000*/ 	.dword	vprintf
	.align		8
        /*0008*/ 	.dword	$str


//--------------------- .text._Z6print1v          --------------------------
	.section	.text._Z6print1v,"ax",@progbits
	.align	128
        .global         _Z6print1v
        .type           _Z6print1v,@function
        .size           _Z6print1v,(.L_x_2 - _Z6print1v)
        .other          _Z6print1v,@"STO_CUDA_ENTRY STV_DEFAULT"
_Z6print1v:
.text._Z6print1v:
[----:B------:R-:W0:Y:S01]  /*0000*/  LDC R1, c[0x0][0x37c] ;  /* 0x0000df00ff017b82 */ /* 0x000e220000000800 */
[----:B------:R-:W1:Y:S01]  /*0010*/  S2R R8, SR_TID.X ;  /* 0x0000000000087919 */ /* 0x000e620000002100 */
[----:B0-----:R-:W-:Y:S01]  /*0020*/  VIADD R1, R1, 0xfffffff8 ;  /* 0xfffffff801017836 */ /* 0x001fe20000000000 */
[----:B------:R-:W-:Y:S01]  /*0030*/  MOV R0, 0x0 ;  /* 0x0000000000007802 */ /* 0x000fe20000000f00 */
[----:B------:R-:W0:Y:S01]  /*0040*/  LDCU UR4, c[0x0][0x2f8] ;  /* 0x00005f00ff0477ac */ /* 0x000e220008000800 */
[----:B------:R-:W1:Y:S03]  /*0050*/  S2R R9, SR_CTAID.X ;  /* 0x0000000000097919 */ /* 0x000e660000002500 */
[----:B------:R2:W3:Y:S01]  /*0060*/  LDC.64 R2, c[0x4][R0] ;  /* 0x0100000000027b82 */ /* 0x0004e20000000a00 */
[----:B------:R-:W4:Y:S01]  /*0070*/  LDCU.64 UR6, c[0x4][0x8] ;  /* 0x01000100ff0677ac */ /* 0x000f220008000a00 */
[----:B------:R-:W5:Y:S01]  /*0080*/  LDCU UR5, c[0x0][0x2fc] ;  /* 0x00005f80ff0577ac */ /* 0x000f620008000800 */
[----:B0-----:R-:W-:Y:S01]  /*0090*/  IADD3 R6, P0, PT, R1, UR4, RZ ;  /* 0x0000000401067c10 */ /* 0x001fe2000ff1e0ff */
[----:B----4-:R-:W-:Y:S01]  /*00a0*/  IMAD.U32 R4, RZ, RZ, UR6 ;  /* 0x00000006ff047e24 */ /* 0x010fe2000f8e00ff */
[----:B------:R-:W-:-:S03]  /*00b0*/  MOV R5, UR7 ;  /* 0x0000000700057c02 */ /* 0x000fc60008000f00 */
[----:B-----5:R-:W-:Y:S01]  /*00c0*/  IMAD.X R7, RZ, RZ, UR5, P0 ;  /* 0x00000005ff077e24 */ /* 0x020fe200080e06ff */
[----:B-1----:R2:W-:Y:S07]  /*00d0*/  STL.64 [R1], R8 ;  /* 0x0000000801007387 */ /* 0x0025ee0000100a00 */
[----:B------:R-:W-:-:S07]  /*00e0*/  LEPC R20, `(.L_x_0) ;  /* 0x000000001014794e */ /* 0x000fce0000000000 */
[----:B--23--:R-:W-:Y:S05]  /*00f0*/  CALL.ABS.NOINC R2 ;  /* 0x0000000002007343 */ /* 0x00cfea0003c00000 */
.L_x_0:
[----:B------:R-:W-:Y:S05]  /*0100*/  EXIT ;  /* 0x000000000000794d */ /* 0x000fea0003800000 */
.L_x_1:
[----:B------:R-:W-:-:S00]  /*0110*/  BRA `(.L_x_1) ;  /* 0xfffffffc00fc7947 */ /* 0x000fc0000383ffff */
[----:B------:R-:W-:-:S00]  /*0120*/  NOP ;  /* 0x0000000000007918 */ /* 0x000fc00000000000 */
        /* <DEDUP_REMOVED lines=13> */
.L_x_2:


//--------------------- .nv.global.init           --------------------------
	.section	.nv.global.init,"aw",@progbits
.nv.global.init:
	.type		$str,@object
	.size		$str,(.L_0 - $str)
$str:
        /*0000*/ 	.byte	0x48, 0x65, 0x6c, 0x6c, 0x6f, 0x21, 0x20, 0x74, 0x69, 0x64, 0x20, 0x3d, 0x20, 0x25, 0x64, 0x20
        /*0010*/ 	.byte	0x62, 0x69, 0x64, 0x20, 0x3d, 0x20, 0x25, 0x64, 0x0a, 0x00
.L_0:


//--------------------- .nv.shared.reserved.0     --------------------------
	.section	.nv.shared.reserved.0,"aw",@nobits
	.weak		__nv_reservedSMEM_offset_0_alias
	.size		__nv_reservedSMEM_offset_0_alias, 0, 64
	.other		__nv_reservedSMEM_offset_0_alias,@"STO_CUDA_RESERVED_SHARED STV_DEFAULT"
__nv_reservedSMEM_offset_0_alias:
	.zero		0
	.zero		64


//--------------------- .nv.constant0._Z6print1v  --------------------------
	.section	.nv.constant0._Z6print1v,"a",@progbits
	.sectionflags	@""
	.align	4
.nv.constant0._Z6print1v:
	.zero		896


//--------------------- SYMBOLS --------------------------

	.type		.nv.reservedSmem.offset0,@object
	.size		.nv.reservedSmem.offset0,0x4
	.type		vprintf,@function
